	.headerflags	@"EF_CUDA_TEXMODE_UNIFIED EF_CUDA_64BIT_ADDRESS EF_CUDA_ACCELERATORS EF_CUDA_SM90 EF_CUDA_VIRTUAL_SM(EF_CUDA_SM90)"
	.elftype	@"ET_EXEC"


//--------------------- .nv.info                  --------------------------
	.section	.nv.info,"",@"SHT_CUDA_INFO"
	.align	4


	//----- nvinfo : EIATTR_REGCOUNT
	.align		4
        /*0000*/ 	.byte	0x04, 0x2f
        /*0002*/ 	.short	(.L_1 - .L_0)
	.align		4
.L_0:
        /*0004*/ 	.word	index@(triton_poi_fused_addmm_relu_9)
        /*0008*/ 	.word	0x0000000c


	//----- nvinfo : EIATTR_MIN_STACK_SIZE
	.align		4
.L_1:
        /*000c*/ 	.byte	0x04, 0x12
        /*000e*/ 	.short	(.L_3 - .L_2)
	.align		4
.L_2:
        /*0010*/ 	.word	index@(triton_poi_fused_addmm_relu_9)
        /*0014*/ 	.word	0x00000000


	//----- nvinfo : EIATTR_FRAME_SIZE
	.align		4
.L_3:
        /*0018*/ 	.byte	0x04, 0x11
        /*001a*/ 	.short	(.L_5 - .L_4)
	.align		4
.L_4:
        /*001c*/ 	.word	index@(triton_poi_fused_addmm_relu_9)
        /*0020*/ 	.word	0x00000000


	//----- nvinfo : EIATTR_MIN_STACK_SIZE
	.align		4
.L_5:
        /*0024*/ 	.byte	0x04, 0x12
        /*0026*/ 	.short	(.L_7 - .L_6)
	.align		4
.L_6:
        /*0028*/ 	.word	index@(triton_poi_fused_addmm_relu_9)
        /*002c*/ 	.word	0x00000000
.L_7:


//--------------------- .nv.info.triton_poi_fused_addmm_relu_9 --------------------------
	.section	.nv.info.triton_poi_fused_addmm_relu_9,"",@"SHT_CUDA_INFO"
	.sectionflags	@""
	.align	4


	//----- nvinfo : EIATTR_CUDA_API_VERSION
	.align		4
        /*0000*/ 	.byte	0x04, 0x37
        /*0002*/ 	.short	(.L_9 - .L_8)
.L_8:
        /*0004*/ 	.word	0x0000007c


	//----- nvinfo : EIATTR_KPARAM_INFO
	.align		4
.L_9:
        /*0008*/ 	.byte	0x04, 0x17
        /*000a*/ 	.short	(.L_11 - .L_10)
.L_10:
        /*000c*/ 	.word	0x00000000
        /*0010*/ 	.short	0x0002
        /*0012*/ 	.short	0x0010
        /*0014*/ 	.byte	0x00, 0xf0, 0x11, 0x00


	//----- nvinfo : EIATTR_KPARAM_INFO
	.align		4
.L_11:
        /*0018*/ 	.byte	0x04, 0x17
        /*001a*/ 	.short	(.L_13 - .L_12)
.L_12:
        /*001c*/ 	.word	0x00000000
        /*0020*/ 	.short	0x0001
        /*0022*/ 	.short	0x0008
        /*0024*/ 	.byte	0x00, 0xf4, 0x21, 0x00


	//----- nvinfo : EIATTR_KPARAM_INFO
	.align		4
.L_13:
        /*0028*/ 	.byte	0x04, 0x17
        /*002a*/ 	.short	(.L_15 - .L_14)
.L_14:
        /*002c*/ 	.word	0x00000000
        /*0030*/ 	.short	0x0000
        /*0032*/ 	.short	0x0000
        /*0034*/ 	.byte	0x00, 0xf4, 0x21, 0x00


	//----- nvinfo : EIATTR_SPARSE_MMA_MASK
	.align		4
.L_15:
        /*0038*/ 	.byte	0x03, 0x50
        /*003a*/ 	.short	0x0000


	//----- nvinfo : EIATTR_MAXREG_COUNT
	.align		4
        /*003c*/ 	.byte	0x03, 0x1b
        /*003e*/ 	.short	0x00ff


	//----- nvinfo : EIATTR_EXIT_INSTR_OFFSETS
	.align		4
        /*0040*/ 	.byte	0x04, 0x1c
        /*0042*/ 	.short	(.L_17 - .L_16)


	//   ....[0]....
.L_16:
        /*0044*/ 	.word	0x00000150


	//----- nvinfo : EIATTR_REQNTID
	.align		4
.L_17:
        /*0048*/ 	.byte	0x04, 0x10
        /*004a*/ 	.short	(.L_19 - .L_18)
.L_18:
        /*004c*/ 	.word	0x00000080
        /*0050*/ 	.word	0x00000001
        /*0054*/ 	.word	0x00000001


	//----- nvinfo : EIATTR_CBANK_PARAM_SIZE
	.align		4
.L_19:
        /*0058*/ 	.byte	0x03, 0x19
        /*005a*/ 	.short	0x0014


	//----- nvinfo : EIATTR_PARAM_CBANK
	.align		4
        /*005c*/ 	.byte	0x04, 0x0a
        /*005e*/ 	.short	(.L_21 - .L_20)
	.align		4
.L_20:
        /*0060*/ 	.word	index@(.nv.constant0.triton_poi_fused_addmm_relu_9)
        /*0064*/ 	.short	0x0210
        /*0066*/ 	.short	0x0014


	//----- nvinfo : EIATTR_SW_WAR
	.align		4
.L_21:
        /*0068*/ 	.byte	0x04, 0x36
        /*006a*/ 	.short	(.L_23 - .L_22)
.L_22:
        /*006c*/ 	.word	0x00000008
.L_23:


//--------------------- .nv.callgraph             --------------------------
	.section	.nv.callgraph,"",@"SHT_CUDA_CALLGRAPH"
	.align	4
	.sectionentsize	8
	.align		4
        /*0000*/ 	.word	0x00000000
	.align		4
        /*0004*/ 	.word	0xffffffff
	.align		4
        /*0008*/ 	.word	0x00000000
	.align		4
        /*000c*/ 	.word	0xfffffffe
	.align		4
        /*0010*/ 	.word	0x00000000
	.align		4
        /*0014*/ 	.word	0xfffffffd
	.align		4
        /*0018*/ 	.word	0x00000000
	.align		4
        /*001c*/ 	.word	0xfffffffc


//--------------------- .text.triton_poi_fused_addmm_relu_9 --------------------------
	.section	.text.triton_poi_fused_addmm_relu_9,"ax",@progbits
	.align	128
        .global         triton_poi_fused_addmm_relu_9
        .type           triton_poi_fused_addmm_relu_9,@function
        .size           triton_poi_fused_addmm_relu_9,(.L_x_1 - triton_poi_fused_addmm_relu_9)
        .other          triton_poi_fused_addmm_relu_9,@"STO_CUDA_ENTRY STV_DEFAULT"
triton_poi_fused_addmm_relu_9:
.text.triton_poi_fused_addmm_relu_9:
[----:B------:R-:W-:Y:S01]  /*0000*/  LDC R1, c[0x0][0x28] ;  /* 0x00000a00ff017b82 */ /* 0x000fe20000000800 */
[----:B------:R-:W1:Y:S07]  /*0010*/  S2R R0, SR_TID.X ;  /* 0x0000000000007919 */ /* 0x000e6e0000002100 */
[----:B------:R-:W2:Y:S01]  /*0020*/  LDC.64 R4, c[0x0][0x218] ;  /* 0x00008600ff047b82 */ /* 0x000ea20000000a00 */
[----:B------:R-:W-:Y:S01]  /*0030*/  ULDC.64 UR4, c[0x0][0x208] ;  /* 0x0000820000047ab9 */ /* 0x000fe20000000a00 */
[----:B------:R-:W3:Y:S06]  /*0040*/  S2R R7, SR_CTAID.X ;  /* 0x0000000000077919 */ /* 0x000eec0000002500 */
[----:B------:R-:W4:Y:S01]  /*0050*/  LDC.64 R2, c[0x0][0x210] ;  /* 0x00008400ff027b82 */ /* 0x000f220000000a00 */
[----:B-1----:R-:W-:-:S02]  /*0060*/  LOP3.LUT R0, R0, 0x7f, RZ, 0xc0, !PT ;  /* 0x0000007f00007812 */ /* 0x002fc400078ec0ff */
[----:B---3--:R-:W-:-:S03]  /*0070*/  SHF.R.S32.HI R6, RZ, 0x18, R7 ;  /* 0x00000018ff067819 */ /* 0x008fc60000011407 */
[----:B------:R-:W-:Y:S01]  /*0080*/  IMAD R7, R7, 0x80, R0 ;  /* 0x0000008007077824 */ /* 0x000fe200078e0200 */
[----:B------:R-:W-:-:S03]  /*0090*/  SGXT R0, R6, 0x1 ;  /* 0x000000010600781a */ /* 0x000fc60000000200 */
[----:B----4-:R-:W-:Y:S01]  /*00a0*/  IMAD.WIDE R2, R7, 0x4, R2 ;  /* 0x0000000407027825 */ /* 0x010fe200078e0202 */
[----:B------:R-:W-:-:S04]  /*00b0*/  LEA.HI R0, R0, R7, RZ, 0xb ;  /* 0x0000000700007211 */ /* 0x000fc800078f58ff */
[----:B------:R-:W-:-:S05]  /*00c0*/  LOP3.LUT R0, R0, 0xfffff800, RZ, 0xc0, !PT ;  /* 0xfffff80000007812 */ /* 0x000fca00078ec0ff */
[----:B------:R-:W-:Y:S02]  /*00d0*/  IMAD.IADD R9, R7, 0x1, -R0 ;  /* 0x0000000107097824 */ /* 0x000fe400078e0a00 */
[----:B------:R-:W3:Y:S02]  /*00e0*/  LDG.E R0, desc[UR4][R2.64] ;  /* 0x0000000402007981 */ /* 0x000ee4000c1e1900 */
[----:B--2---:R-:W-:-:S06]  /*00f0*/  IMAD.WIDE R4, R9, 0x4, R4 ;  /* 0x0000000409047825 */ /* 0x004fcc00078e0204 */
[----:B------:R-:W3:Y:S02]  /*0100*/  LDG.E.EL R5, desc[UR4][R4.64] ;  /* 0x0000000404057981 */ /* 0x000ee4000c2e1900 */
[C---:B---3--:R-:W-:Y:S01]  /*0110*/  FADD R6, R0.reuse, R5 ;  /* 0x0000000500067221 */ /* 0x048fe20000000000 */
[----:B------:R-:W-:-:S04]  /*0120*/  FSETP.GEU.AND P0, PT, R0, -R5, PT ;  /* 0x800000050000720b */ /* 0x000fc80003f0e000 */
[----:B------:R-:W-:-:S05]  /*0130*/  FSEL R7, R6, RZ, P0 ;  /* 0x000000ff06077208 */ /* 0x000fca0000000000 */
[----:B------:R-:W-:Y:S01]  /*0140*/  STG.E desc[UR4][R2.64], R7 ;  /* 0x0000000702007986 */ /* 0x000fe2000c101904 */
[----:B------:R-:W-:Y:S05]  /*0150*/  EXIT ;  /* 0x000000000000794d */ /* 0x000fea0003800000 */
.L_x_0:
[----:B------:R-:W-:-:S00]  /*0160*/  BRA `(.L_x_0) ;  /* 0xfffffffc00fc7947 */ /* 0x000fc0000383ffff */
[----:B------:R-:W-:-:S00]  /*0170*/  NOP ;  /* 0x0000000000007918 */ /* 0x000fc00000000000 */
        /* <DEDUP_REMOVED lines=8> */
.L_x_1:


//--------------------- .nv.constant0.triton_poi_fused_addmm_relu_9 --------------------------
	.section	.nv.constant0.triton_poi_fused_addmm_relu_9,"a",@progbits
	.sectionflags	@""
	.align	4
.nv.constant0.triton_poi_fused_addmm_relu_9:
	.zero		548
